//
// Generated by NVIDIA NVVM Compiler
//
// Compiler Build ID: CL-36424714
// Cuda compilation tools, release 13.0, V13.0.88
// Based on NVVM 20.0.0
//

.version 9.0
.target sm_100
.address_size 64

	// .globl	_Z29convertInstanceToLabel_KernelPtPKhPKtjj

.visible .entry _Z29convertInstanceToLabel_KernelPtPKhPKtjj(
	.param .u64 .ptr .align 1 _Z29convertInstanceToLabel_KernelPtPKhPKtjj_param_0,
	.param .u64 .ptr .align 1 _Z29convertInstanceToLabel_KernelPtPKhPKtjj_param_1,
	.param .u64 .ptr .align 1 _Z29convertInstanceToLabel_KernelPtPKhPKtjj_param_2,
	.param .u32 _Z29convertInstanceToLabel_KernelPtPKhPKtjj_param_3,
	.param .u32 _Z29convertInstanceToLabel_KernelPtPKhPKtjj_param_4
)
{
	.reg .pred 	%p<4>;
	.reg .b16 	%rs<2>;
	.reg .b32 	%r<15>;
	.reg .b64 	%rd<13>;

	ld.param.u64 	%rd1, [_Z29convertInstanceToLabel_KernelPtPKhPKtjj_param_0];
	ld.param.u64 	%rd2, [_Z29convertInstanceToLabel_KernelPtPKhPKtjj_param_1];
	ld.param.u64 	%rd3, [_Z29convertInstanceToLabel_KernelPtPKhPKtjj_param_2];
	ld.param.u32 	%r3, [_Z29convertInstanceToLabel_KernelPtPKhPKtjj_param_3];
	ld.param.u32 	%r4, [_Z29convertInstanceToLabel_KernelPtPKhPKtjj_param_4];
	mov.u32 	%r6, %ctaid.x;
	mov.u32 	%r7, %ntid.x;
	mov.u32 	%r8, %tid.x;
	mad.lo.s32 	%r1, %r6, %r7, %r8;
	mov.u32 	%r9, %ctaid.y;
	mov.u32 	%r10, %ntid.y;
	mov.u32 	%r11, %tid.y;
	mad.lo.s32 	%r12, %r9, %r10, %r11;
	setp.ge.u32 	%p1, %r1, %r3;
	setp.ge.u32 	%p2, %r12, %r4;
	or.pred  	%p3, %p1, %p2;
	@%p3 bra 	$L__BB0_2;
	cvta.to.global.u64 	%rd4, %rd2;
	cvta.to.global.u64 	%rd5, %rd3;
	cvta.to.global.u64 	%rd6, %rd1;
	mad.lo.s32 	%r13, %r3, %r12, %r1;
	cvt.u64.u32 	%rd7, %r13;
	add.s64 	%rd8, %rd4, %rd7;
	ld.global.u8 	%r14, [%rd8];
	mul.wide.u32 	%rd9, %r14, 2;
	add.s64 	%rd10, %rd5, %rd9;
	ld.global.u16 	%rs1, [%rd10];
	mul.wide.u32 	%rd11, %r13, 2;
	add.s64 	%rd12, %rd6, %rd11;
	st.global.u16 	[%rd12], %rs1;
$L__BB0_2:
	ret;

}


// ===== COMPILED SASS (sm_100) =====

	.target	sm_100

	.elftype	@"ET_EXEC"


//--------------------- .note.nv.tkinfo           --------------------------
	.section	.note.nv.tkinfo,"",@"SHT_NOTE"
	.sectionflags	@"SHF_NOTE_NV_TKINFO"
	.tkinfo
        /*0018*/ 	.word	0x00000002
        /*0030*/ 	.string	""
        /*0030*/ 	.string	"ptxas"
        /*0030*/ 	.string	"Cuda compilation tools, release 13.0, V13.0.88"
        /*0030*/ 	.string	"Build cuda_13.0.r13.0/compiler.36424714_0"
        /*0030*/ 	.string	"-arch sm_100 -m 64 "



//--------------------- .note.nv.cuinfo           --------------------------
	.section	.note.nv.cuinfo,"",@"SHT_NOTE"
	.sectionflags	@"SHF_NOTE_NV_CUINFO"
        /*0018*/ 	.short	0x0002
        /*001a*/ 	.short	0x0064
        /*001c*/ 	.short	0x0082
	.zero		2


//--------------------- .nv.info                  --------------------------
	.section	.nv.info,"",@"SHT_CUDA_INFO"
	.align	4


	//----- nvinfo : EIATTR_REGCOUNT
	.align		4
        /*0000*/ 	.byte	0x04, 0x2f
        /*0002*/ 	.short	(.L_1 - .L_0)
	.align		4
.L_0:
        /*0004*/ 	.word	index@(_Z29convertInstanceToLabel_KernelPtPKhPKtjj)
        /*0008*/ 	.word	0x0000000c


	//----- nvinfo : EIATTR_FRAME_SIZE
	.align		4
.L_1:
        /*000c*/ 	.byte	0x04, 0x11
        /*000e*/ 	.short	(.L_3 - .L_2)
	.align		4
.L_2:
        /*0010*/ 	.word	index@(_Z29convertInstanceToLabel_KernelPtPKhPKtjj)
        /*0014*/ 	.word	0x00000000


	//----- nvinfo : EIATTR_MIN_STACK_SIZE
	.align		4
.L_3:
        /*0018*/ 	.byte	0x04, 0x12
        /*001a*/ 	.short	(.L_5 - .L_4)
	.align		4
.L_4:
        /*001c*/ 	.word	index@(_Z29convertInstanceToLabel_KernelPtPKhPKtjj)
        /*0020*/ 	.word	0x00000000
.L_5:


//--------------------- .nv.compat                --------------------------
	.section	.nv.compat,"",@"SHT_CUDA_COMPAT_INFO"
	.align	4
        /*0000*/ 	.byte	0x02, 0x09, 0x00, 0x00, 0x02, 0x02, 0x01, 0x00, 0x02, 0x05, 0x05, 0x00, 0x03, 0x07, 0x01, 0x01
        /*0010*/ 	.byte	0x02, 0x03, 0x00, 0x00, 0x02, 0x06, 0x01, 0x00, 0x04, 0x0b, 0x08, 0x00, 0x09, 0x00, 0x00, 0x00
        /*0020*/ 	.byte	0x00, 0x00, 0x00, 0x00


//--------------------- .nv.info._Z29convertInstanceToLabel_KernelPtPKhPKtjj --------------------------
	.section	.nv.info._Z29convertInstanceToLabel_KernelPtPKhPKtjj,"",@"SHT_CUDA_INFO"
	.sectionflags	@""
	.align	4


	//----- nvinfo : EIATTR_CUDA_API_VERSION
	.align		4
        /*0000*/ 	.byte	0x04, 0x37
        /*0002*/ 	.short	(.L_7 - .L_6)
.L_6:
        /*0004*/ 	.word	0x00000082


	//----- nvinfo : EIATTR_KPARAM_INFO
	.align		4
.L_7:
        /*0008*/ 	.byte	0x04, 0x17
        /*000a*/ 	.short	(.L_9 - .L_8)
.L_8:
        /*000c*/ 	.word	0x00000000
        /*0010*/ 	.short	0x0004
        /*0012*/ 	.short	0x001c
        /*0014*/ 	.byte	0x00, 0xf0, 0x11, 0x00


	//----- nvinfo : EIATTR_KPARAM_INFO
	.align		4
.L_9:
        /*0018*/ 	.byte	0x04, 0x17
        /*001a*/ 	.short	(.L_11 - .L_10)
.L_10:
        /*001c*/ 	.word	0x00000000
        /*0020*/ 	.short	0x0003
        /*0022*/ 	.short	0x0018
        /*0024*/ 	.byte	0x00, 0xf0, 0x11, 0x00


	//----- nvinfo : EIATTR_KPARAM_INFO
	.align		4
.L_11:
        /*0028*/ 	.byte	0x04, 0x17
        /*002a*/ 	.short	(.L_13 - .L_12)
.L_12:
        /*002c*/ 	.word	0x00000000
        /*0030*/ 	.short	0x0002
        /*0032*/ 	.short	0x0010
        /*0034*/ 	.byte	0x00, 0xf5, 0x21, 0x00


	//----- nvinfo : EIATTR_KPARAM_INFO
	.align		4
.L_13:
        /*0038*/ 	.byte	0x04, 0x17
        /*003a*/ 	.short	(.L_15 - .L_14)
.L_14:
        /*003c*/ 	.word	0x00000000
        /*0040*/ 	.short	0x0001
        /*0042*/ 	.short	0x0008
        /*0044*/ 	.byte	0x00, 0xf5, 0x21, 0x00


	//----- nvinfo : EIATTR_KPARAM_INFO
	.align		4
.L_15:
        /*0048*/ 	.byte	0x04, 0x17
        /*004a*/ 	.short	(.L_17 - .L_16)
.L_16:
        /*004c*/ 	.word	0x00000000
        /*0050*/ 	.short	0x0000
        /*0052*/ 	.short	0x0000
        /*0054*/ 	.byte	0x00, 0xf5, 0x21, 0x00


	//----- nvinfo : EIATTR_SPARSE_MMA_MASK
	.align		4
.L_17:
        /*0058*/ 	.byte	0x03, 0x50
        /*005a*/ 	.short	0x0000


	//----- nvinfo : EIATTR_MAXREG_COUNT
	.align		4
        /*005c*/ 	.byte	0x03, 0x1b
        /*005e*/ 	.short	0x00ff


	//----- nvinfo : EIATTR_MERCURY_ISA_VERSION
	.align		4
        /*0060*/ 	.byte	0x03, 0x5f
        /*0062*/ 	.short	0x0101


	//----- nvinfo : EIATTR_VRC_CTA_INIT_COUNT
	.align		4
        /*0064*/ 	.byte	0x02, 0x4a
	.zero		1
	.zero		1


	//----- nvinfo : EIATTR_EXIT_INSTR_OFFSETS
	.align		4
        /*0068*/ 	.byte	0x04, 0x1c
        /*006a*/ 	.short	(.L_19 - .L_18)


	//   ....[0]....
.L_18:
        /*006c*/ 	.word	0x000000c0


	//   ....[1]....
        /*0070*/ 	.word	0x00000190


	//----- nvinfo : EIATTR_CBANK_PARAM_SIZE
	.align		4
.L_19:
        /*0074*/ 	.byte	0x03, 0x19
        /*0076*/ 	.short	0x0020


	//----- nvinfo : EIATTR_PARAM_CBANK
	.align		4
        /*0078*/ 	.byte	0x04, 0x0a
        /*007a*/ 	.short	(.L_21 - .L_20)
	.align		4
.L_20:
        /*007c*/ 	.word	index@(.nv.constant0._Z29convertInstanceToLabel_KernelPtPKhPKtjj)
        /*0080*/ 	.short	0x0380
        /*0082*/ 	.short	0x0020


	//----- nvinfo : EIATTR_SW_WAR
	.align		4
.L_21:
        /*0084*/ 	.byte	0x04, 0x36
        /*0086*/ 	.short	(.L_23 - .L_22)
.L_22:
        /*0088*/ 	.word	0x00000008
.L_23:


//--------------------- .nv.callgraph             --------------------------
	.section	.nv.callgraph,"",@"SHT_CUDA_CALLGRAPH"
	.align	4
	.sectionentsize	8
	.align		4
        /*0000*/ 	.word	0x00000000
	.align		4
        /*0004*/ 	.word	0xffffffff
	.align		4
        /*0008*/ 	.word	0x00000000
	.align		4
        /*000c*/ 	.word	0xfffffffe
	.align		4
        /*0010*/ 	.word	0x00000000
	.align		4
        /*0014*/ 	.word	0xfffffffd
	.align		4
        /*0018*/ 	.word	0x00000000
	.align		4
        /*001c*/ 	.word	0xfffffffc


//--------------------- .text._Z29convertInstanceToLabel_KernelPtPKhPKtjj --------------------------
	.section	.text._Z29convertInstanceToLabel_KernelPtPKhPKtjj,"ax",@progbits
	.align	128
        .global         _Z29convertInstanceToLabel_KernelPtPKhPKtjj
        .type           _Z29convertInstanceToLabel_KernelPtPKhPKtjj,@function
        .size           _Z29convertInstanceToLabel_KernelPtPKhPKtjj,(.L_x_1 - _Z29convertInstanceToLabel_KernelPtPKhPKtjj)
        .other          _Z29convertInstanceToLabel_KernelPtPKhPKtjj,@"STO_CUDA_ENTRY STV_DEFAULT"
_Z29convertInstanceToLabel_KernelPtPKhPKtjj:
.text._Z29convertInstanceToLabel_KernelPtPKhPKtjj:
[----:B------:R-:W-:Y:S01]  /*0000*/  LDC R1, c[0x0][0x37c] ;  /* 0x0000df00ff017b82 */ /* 0x000fe20000000800 */
[----:B------:R-:W0:Y:S07]  /*0010*/  S2R R2, SR_TID.Y ;  /* 0x0000000000027919 */ /* 0x000e2e0000002200 */
[----:B------:R-:W1:Y:S01]  /*0020*/  LDC R0, c[0x0][0x360] ;  /* 0x0000d800ff007b82 */ /* 0x000e620000000800 */
[----:B------:R-:W2:Y:S01]  /*0030*/  LDCU.64 UR6, c[0x0][0x398] ;  /* 0x00007300ff0677ac */ /* 0x000ea20008000a00 */
[----:B------:R-:W1:Y:S06]  /*0040*/  S2R R5, SR_TID.X ;  /* 0x0000000000057919 */ /* 0x000e6c0000002100 */
[----:B------:R-:W0:Y:S08]  /*0050*/  S2UR UR5, SR_CTAID.Y ;  /* 0x00000000000579c3 */ /* 0x000e300000002600 */
[----:B------:R-:W0:Y:S08]  /*0060*/  LDC R3, c[0x0][0x364] ;  /* 0x0000d900ff037b82 */ /* 0x000e300000000800 */
[----:B------:R-:W1:Y:S01]  /*0070*/  S2UR UR4, SR_CTAID.X ;  /* 0x00000000000479c3 */ /* 0x000e620000002500 */
[----:B0-----:R-:W-:-:S05]  /*0080*/  IMAD R3, R3, UR5, R2 ;  /* 0x0000000503037c24 */ /* 0x001fca000f8e0202 */
[----:B--2---:R-:W-:Y:S01]  /*0090*/  ISETP.GE.U32.AND P0, PT, R3, UR7, PT ;  /* 0x0000000703007c0c */ /* 0x004fe2000bf06070 */
[----:B-1----:R-:W-:-:S05]  /*00a0*/  IMAD R0, R0, UR4, R5 ;  /* 0x0000000400007c24 */ /* 0x002fca000f8e0205 */
[----:B------:R-:W-:-:S13]  /*00b0*/  ISETP.GE.U32.OR P0, PT, R0, UR6, P0 ;  /* 0x0000000600007c0c */ /* 0x000fda0008706470 */
[----:B------:R-:W-:Y:S05]  /*00c0*/  @P0 EXIT ;  /* 0x000000000000094d */ /* 0x000fea0003800000 */
[----:B------:R-:W0:Y:S01]  /*00d0*/  LDCU.64 UR8, c[0x0][0x388] ;  /* 0x00007100ff0877ac */ /* 0x000e220008000a00 */
[----:B------:R-:W-:Y:S01]  /*00e0*/  IMAD R9, R3, UR6, R0 ;  /* 0x0000000603097c24 */ /* 0x000fe2000f8e0200 */
[----:B------:R-:W1:Y:S01]  /*00f0*/  LDC.64 R4, c[0x0][0x380] ;  /* 0x0000e000ff047b82 */ /* 0x000e620000000a00 */
[----:B------:R-:W2:Y:S07]  /*0100*/  LDCU.64 UR4, c[0x0][0x358] ;  /* 0x00006b00ff0477ac */ /* 0x000eae0008000a00 */
[----:B------:R-:W3:Y:S01]  /*0110*/  LDC.64 R2, c[0x0][0x390] ;  /* 0x0000e400ff027b82 */ /* 0x000ee20000000a00 */
[----:B0-----:R-:W-:-:S04]  /*0120*/  IADD3 R6, P0, PT, R9, UR8, RZ ;  /* 0x0000000809067c10 */ /* 0x001fc8000ff1e0ff */
[----:B------:R-:W-:-:S06]  /*0130*/  IADD3.X R7, PT, PT, RZ, UR9, RZ, P0, !PT ;  /* 0x00000009ff077c10 */ /* 0x000fcc00087fe4ff */
[----:B--2---:R-:W3:Y:S02]  /*0140*/  LDG.E.U8 R7, desc[UR4][R6.64] ;  /* 0x0000000406077981 */ /* 0x004ee4000c1e1100 */
[----:B---3--:R-:W-:-:S06]  /*0150*/  IMAD.WIDE.U32 R2, R7, 0x2, R2 ;  /* 0x0000000207027825 */ /* 0x008fcc00078e0002 */
[----:B------:R-:W2:Y:S01]  /*0160*/  LDG.E.U16 R3, desc[UR4][R2.64] ;  /* 0x0000000402037981 */ /* 0x000ea2000c1e1500 */
[----:B-1----:R-:W-:-:S05]  /*0170*/  IMAD.WIDE.U32 R4, R9, 0x2, R4 ;  /* 0x0000000209047825 */ /* 0x002fca00078e0004 */
[----:B--2---:R-:W-:Y:S01]  /*0180*/  STG.E.U16 desc[UR4][R4.64], R3 ;  /* 0x0000000304007986 */ /* 0x004fe2000c101504 */
[----:B------:R-:W-:Y:S05]  /*0190*/  EXIT ;  /* 0x000000000000794d */ /* 0x000fea0003800000 */
.L_x_0:
[----:B------:R-:W-:-:S00]  /*01a0*/  BRA `(.L_x_0) ;  /* 0xfffffffc00fc7947 */ /* 0x000fc0000383ffff */
[----:B------:R-:W-:-:S00]  /*01b0*/  NOP ;  /* 0x0000000000007918 */ /* 0x000fc00000000000 */
        /* <DEDUP_REMOVED lines=12> */
.L_x_1:


//--------------------- .nv.shared.reserved.0     --------------------------
	.section	.nv.shared.reserved.0,"aw",@nobits
	.weak		__nv_reservedSMEM_offset_0_alias
	.size		__nv_reservedSMEM_offset_0_alias, 0, 64
	.other		__nv_reservedSMEM_offset_0_alias,@"STO_CUDA_RESERVED_SHARED STV_DEFAULT"
__nv_reservedSMEM_offset_0_alias:
	.zero		0
	.zero		64


//--------------------- .nv.constant0._Z29convertInstanceToLabel_KernelPtPKhPKtjj --------------------------
	.section	.nv.constant0._Z29convertInstanceToLabel_KernelPtPKhPKtjj,"a",@progbits
	.sectionflags	@""
	.align	4
.nv.constant0._Z29convertInstanceToLabel_KernelPtPKhPKtjj:
	.zero		928


//--------------------- SYMBOLS --------------------------

	.type		.nv.reservedSmem.offset0,@object
	.size		.nv.reservedSmem.offset0,0x4
